	.headerflags	@"EF_CUDA_TEXMODE_UNIFIED EF_CUDA_64BIT_ADDRESS EF_CUDA_ACCELERATORS EF_CUDA_SM90 EF_CUDA_VIRTUAL_SM(EF_CUDA_SM90)"
	.elftype	@"ET_EXEC"


//--------------------- .nv.info                  --------------------------
	.section	.nv.info,"",@"SHT_CUDA_INFO"
	.align	4


	//----- nvinfo : EIATTR_REGCOUNT
	.align		4
        /*0000*/ 	.byte	0x04, 0x2f
        /*0002*/ 	.short	(.L_1 - .L_0)
	.align		4
.L_0:
        /*0004*/ 	.word	index@(triton_poi_fused__softmax_convolution_17)
        /*0008*/ 	.word	0x00000017


	//----- nvinfo : EIATTR_MIN_STACK_SIZE
	.align		4
.L_1:
        /*000c*/ 	.byte	0x04, 0x12
        /*000e*/ 	.short	(.L_3 - .L_2)
	.align		4
.L_2:
        /*0010*/ 	.word	index@(triton_poi_fused__softmax_convolution_17)
        /*0014*/ 	.word	0x00000000


	//----- nvinfo : EIATTR_FRAME_SIZE
	.align		4
.L_3:
        /*0018*/ 	.byte	0x04, 0x11
        /*001a*/ 	.short	(.L_5 - .L_4)
	.align		4
.L_4:
        /*001c*/ 	.word	index@(triton_poi_fused__softmax_convolution_17)
        /*0020*/ 	.word	0x00000000


	//----- nvinfo : EIATTR_MIN_STACK_SIZE
	.align		4
.L_5:
        /*0024*/ 	.byte	0x04, 0x12
        /*0026*/ 	.short	(.L_7 - .L_6)
	.align		4
.L_6:
        /*0028*/ 	.word	index@(triton_poi_fused__softmax_convolution_17)
        /*002c*/ 	.word	0x00000000
.L_7:


//--------------------- .nv.info.triton_poi_fused__softmax_convolution_17 --------------------------
	.section	.nv.info.triton_poi_fused__softmax_convolution_17,"",@"SHT_CUDA_INFO"
	.sectionflags	@""
	.align	4


	//----- nvinfo : EIATTR_CUDA_API_VERSION
	.align		4
        /*0000*/ 	.byte	0x04, 0x37
        /*0002*/ 	.short	(.L_9 - .L_8)
.L_8:
        /*0004*/ 	.word	0x0000007c


	//----- nvinfo : EIATTR_KPARAM_INFO
	.align		4
.L_9:
        /*0008*/ 	.byte	0x04, 0x17
        /*000a*/ 	.short	(.L_11 - .L_10)
.L_10:
        /*000c*/ 	.word	0x00000000
        /*0010*/ 	.short	0x0004
        /*0012*/ 	.short	0x0020
        /*0014*/ 	.byte	0x00, 0xf0, 0x11, 0x00


	//----- nvinfo : EIATTR_KPARAM_INFO
	.align		4
.L_11:
        /*0018*/ 	.byte	0x04, 0x17
        /*001a*/ 	.short	(.L_13 - .L_12)
.L_12:
        /*001c*/ 	.word	0x00000000
        /*0020*/ 	.short	0x0003
        /*0022*/ 	.short	0x0018
        /*0024*/ 	.byte	0x00, 0xf4, 0x21, 0x00


	//----- nvinfo : EIATTR_KPARAM_INFO
	.align		4
.L_13:
        /*0028*/ 	.byte	0x04, 0x17
        /*002a*/ 	.short	(.L_15 - .L_14)
.L_14:
        /*002c*/ 	.word	0x00000000
        /*0030*/ 	.short	0x0002
        /*0032*/ 	.short	0x0010
        /*0034*/ 	.byte	0x00, 0xf4, 0x21, 0x00


	//----- nvinfo : EIATTR_KPARAM_INFO
	.align		4
.L_15:
        /*0038*/ 	.byte	0x04, 0x17
        /*003a*/ 	.short	(.L_17 - .L_16)
.L_16:
        /*003c*/ 	.word	0x00000000
        /*0040*/ 	.short	0x0001
        /*0042*/ 	.short	0x0008
        /*0044*/ 	.byte	0x00, 0xf4, 0x21, 0x00


	//----- nvinfo : EIATTR_KPARAM_INFO
	.align		4
.L_17:
        /*0048*/ 	.byte	0x04, 0x17
        /*004a*/ 	.short	(.L_19 - .L_18)
.L_18:
        /*004c*/ 	.word	0x00000000
        /*0050*/ 	.short	0x0000
        /*0052*/ 	.short	0x0000
        /*0054*/ 	.byte	0x00, 0xf4, 0x21, 0x00


	//----- nvinfo : EIATTR_SPARSE_MMA_MASK
	.align		4
.L_19:
        /*0058*/ 	.byte	0x03, 0x50
        /*005a*/ 	.short	0x0000


	//----- nvinfo : EIATTR_MAXREG_COUNT
	.align		4
        /*005c*/ 	.byte	0x03, 0x1b
        /*005e*/ 	.short	0x00ff


	//----- nvinfo : EIATTR_EXIT_INSTR_OFFSETS
	.align		4
        /*0060*/ 	.byte	0x04, 0x1c
        /*0062*/ 	.short	(.L_21 - .L_20)


	//   ....[0]....
.L_20:
        /*0064*/ 	.word	0x00000760


	//----- nvinfo : EIATTR_REQNTID
	.align		4
.L_21:
        /*0068*/ 	.byte	0x04, 0x10
        /*006a*/ 	.short	(.L_23 - .L_22)
.L_22:
        /*006c*/ 	.word	0x00000080
        /*0070*/ 	.word	0x00000001
        /*0074*/ 	.word	0x00000001


	//----- nvinfo : EIATTR_CBANK_PARAM_SIZE
	.align		4
.L_23:
        /*0078*/ 	.byte	0x03, 0x19
        /*007a*/ 	.short	0x0024


	//----- nvinfo : EIATTR_PARAM_CBANK
	.align		4
        /*007c*/ 	.byte	0x04, 0x0a
        /*007e*/ 	.short	(.L_25 - .L_24)
	.align		4
.L_24:
        /*0080*/ 	.word	index@(.nv.constant0.triton_poi_fused__softmax_convolution_17)
        /*0084*/ 	.short	0x0210
        /*0086*/ 	.short	0x0024


	//----- nvinfo : EIATTR_SW_WAR
	.align		4
.L_25:
        /*0088*/ 	.byte	0x04, 0x36
        /*008a*/ 	.short	(.L_27 - .L_26)
.L_26:
        /*008c*/ 	.word	0x00000008
.L_27:


//--------------------- .nv.callgraph             --------------------------
	.section	.nv.callgraph,"",@"SHT_CUDA_CALLGRAPH"
	.align	4
	.sectionentsize	8
	.align		4
        /*0000*/ 	.word	0x00000000
	.align		4
        /*0004*/ 	.word	0xffffffff
	.align		4
        /*0008*/ 	.word	0x00000000
	.align		4
        /*000c*/ 	.word	0xfffffffe
	.align		4
        /*0010*/ 	.word	0x00000000
	.align		4
        /*0014*/ 	.word	0xfffffffd
	.align		4
        /*0018*/ 	.word	0x00000000
	.align		4
        /*001c*/ 	.word	0xfffffffc


//--------------------- .text.triton_poi_fused__softmax_convolution_17 --------------------------
	.section	.text.triton_poi_fused__softmax_convolution_17,"ax",@progbits
	.align	128
        .global         triton_poi_fused__softmax_convolution_17
        .type           triton_poi_fused__softmax_convolution_17,@function
        .size           triton_poi_fused__softmax_convolution_17,(.L_x_1 - triton_poi_fused__softmax_convolution_17)
        .other          triton_poi_fused__softmax_convolution_17,@"STO_CUDA_ENTRY STV_DEFAULT"
triton_poi_fused__softmax_convolution_17:
.text.triton_poi_fused__softmax_convolution_17:
[----:B------:R-:W-:Y:S01]  /*0000*/  LDC R1, c[0x0][0x28] ;  /* 0x00000a00ff017b82 */ /* 0x000fe20000000800 */
[----:B------:R-:W1:Y:S07]  /*0010*/  S2R R0, SR_TID.X ;  /* 0x0000000000007919 */ /* 0x000e6e0000002100 */
[----:B------:R-:W2:Y:S01]  /*0020*/  LDC.64 R4, c[0x0][0x210] ;  /* 0x00008400ff047b82 */ /* 0x000ea20000000a00 */
[----:B------:R-:W-:Y:S01]  /*0030*/  ULDC.64 UR4, c[0x0][0x208] ;  /* 0x0000820000047ab9 */ /* 0x000fe20000000a00 */
[----:B------:R-:W3:Y:S01]  /*0040*/  S2R R3, SR_CTAID.X ;  /* 0x0000000000037919 */ /* 0x000ee20000002500 */
[----:B-1----:R-:W-:-:S04]  /*0050*/  SHF.L.U32 R0, R0, 0x1, RZ ;  /* 0x0000000100007819 */ /* 0x002fc800000006ff */
[----:B------:R-:W-:-:S04]  /*0060*/  LOP3.LUT R0, R0, 0xfe, RZ, 0xc0, !PT ;  /* 0x000000fe00007812 */ /* 0x000fc800078ec0ff */
[----:B---3--:R-:W-:Y:S02]  /*0070*/  LEA R0, R3, R0, 0x8 ;  /* 0x0000000003007211 */ /* 0x008fe400078e40ff */
[----:B------:R-:W1:Y:S02]  /*0080*/  LDC.64 R2, c[0x0][0x218] ;  /* 0x00008600ff027b82 */ /* 0x000e640000000a00 */
[----:B------:R-:W-:-:S04]  /*0090*/  SHF.R.S32.HI R7, RZ, 0x1f, R0 ;  /* 0x0000001fff077819 */ /* 0x000fc80000011400 */
[----:B------:R-:W-:-:S04]  /*00a0*/  LEA.HI R7, R7, R0, RZ, 0xc ;  /* 0x0000000007077211 */ /* 0x000fc800078f60ff */
[C---:B------:R-:W-:Y:S02]  /*00b0*/  SHF.L.U32 R6, R7.reuse, 0x2, RZ ;  /* 0x0000000207067819 */ /* 0x040fe400000006ff */
[----:B------:R-:W-:Y:S02]  /*00c0*/  LOP3.LUT R7, R7, 0xfffff000, RZ, 0xc0, !PT ;  /* 0xfffff00007077812 */ /* 0x000fe400078ec0ff */
[----:B------:R-:W-:-:S04]  /*00d0*/  LOP3.LUT R6, R6, 0xffffc000, RZ, 0xc0, !PT ;  /* 0xffffc00006067812 */ /* 0x000fc800078ec0ff */
[----:B------:R-:W-:-:S04]  /*00e0*/  IADD3 R15, R6, R0, -R7 ;  /* 0x00000000060f7210 */ /* 0x000fc80007ffe807 */
[----:B------:R-:W-:Y:S01]  /*00f0*/  IADD3 R9, R15, 0x1000, RZ ;  /* 0x000010000f097810 */ /* 0x000fe20007ffe0ff */
[--C-:B--2---:R-:W-:Y:S01]  /*0100*/  IMAD.WIDE R6, R15, 0x4, R4.reuse ;  /* 0x000000040f067825 */ /* 0x104fe200078e0204 */
[----:B-1----:R-:W2:Y:S03]  /*0110*/  LDG.E R11, desc[UR4][R2.64] ;  /* 0x00000004020b7981 */ /* 0x002ea6000c1e1900 */
[----:B------:R-:W-:Y:S01]  /*0120*/  IMAD.WIDE R8, R9, 0x4, R4 ;  /* 0x0000000409087825 */ /* 0x000fe200078e0204 */
[----:B------:R-:W3:Y:S01]  /*0130*/  LDG.E R10, desc[UR4][R2.64+0x4] ;  /* 0x00000404020a7981 */ /* 0x000ee2000c1e1900 */
[----:B------:R-:W-:-:S03]  /*0140*/  IADD3 R13, R15, 0x2000, RZ ;  /* 0x000020000f0d7810 */ /* 0x000fc60007ffe0ff */
[----:B------:R-:W2:Y:S04]  /*0150*/  LDG.E.64 R6, desc[UR4][R6.64] ;  /* 0x0000000406067981 */ /* 0x000ea8000c1e1b00 */
[----:B------:R-:W3:Y:S01]  /*0160*/  LDG.E.64 R8, desc[UR4][R8.64] ;  /* 0x0000000408087981 */ /* 0x000ee2000c1e1b00 */
[----:B------:R-:W-:-:S03]  /*0170*/  IMAD.WIDE R12, R13, 0x4, R4 ;  /* 0x000000040d0c7825 */ /* 0x000fc600078e0204 */
[----:B------:R-:W4:Y:S04]  /*0180*/  LDG.E R16, desc[UR4][R2.64+0x8] ;  /* 0x0000080402107981 */ /* 0x000f28000c1e1900 */
[----:B------:R-:W4:Y:S01]  /*0190*/  LDG.E.64 R12, desc[UR4][R12.64] ;  /* 0x000000040c0c7981 */ /* 0x000f22000c1e1b00 */
[----:B------:R-:W-:-:S03]  /*01a0*/  IADD3 R15, R15, 0x3000, RZ ;  /* 0x000030000f0f7810 */ /* 0x000fc60007ffe0ff */
[----:B------:R-:W5:Y:S02]  /*01b0*/  LDG.E R18, desc[UR4][R2.64+0xc] ;  /* 0x00000c0402127981 */ /* 0x000f64000c1e1900 */
[----:B------:R-:W-:-:S06]  /*01c0*/  IMAD.WIDE R14, R15, 0x4, R4 ;  /* 0x000000040f0e7825 */ /* 0x000fcc00078e0204 */
[----:B------:R-:W5:Y:S01]  /*01d0*/  LDG.E.64 R14, desc[UR4][R14.64] ;  /* 0x000000040e0e7981 */ /* 0x000f62000c1e1b00 */
[----:B--2---:R-:W-:Y:S01]  /*01e0*/  FADD R19, R6, R11 ;  /* 0x0000000b06137221 */ /* 0x004fe20000000000 */
[----:B---3--:R-:W-:-:S04]  /*01f0*/  FADD R20, R8, R10 ;  /* 0x0000000a08147221 */ /* 0x008fc80000000000 */
[C---:B------:R-:W-:Y:S02]  /*0200*/  FSETP.NAN.AND P1, PT, R19.reuse, R19, PT ;  /* 0x000000131300720b */ /* 0x040fe40003f28000 */
[----:B------:R-:W-:-:S04]  /*0210*/  FSETP.GT.AND P0, PT, R19, R20, PT ;  /* 0x000000141300720b */ /* 0x000fc80003f04000 */
[----:B------:R-:W-:Y:S01]  /*0220*/  FSEL R4, R19, R20, P0 ;  /* 0x0000001413047208 */ /* 0x000fe20000000000 */
[----:B----4-:R-:W-:-:S03]  /*0230*/  FADD R17, R12, R16 ;  /* 0x000000100c117221 */ /* 0x010fc60000000000 */
[----:B------:R-:W-:Y:S01]  /*0240*/  FSEL R4, R19, R4, P1 ;  /* 0x0000000413047208 */ /* 0x000fe20000800000 */
[----:B------:R-:W-:Y:S01]  /*0250*/  FADD R6, R7, R11 ;  /* 0x0000000b07067221 */ /* 0x000fe20000000000 */
[----:B------:R-:W-:Y:S02]  /*0260*/  FADD R9, R9, R10 ;  /* 0x0000000a09097221 */ /* 0x000fe40000000000 */
[----:B------:R-:W-:-:S03]  /*0270*/  FSETP.GT.AND P2, PT, R4, R17, PT ;  /* 0x000000110400720b */ /* 0x000fc60003f44000 */
[----:B------:R-:W-:-:S04]  /*0280*/  FSETP.GT.AND P0, PT, R6, R9, PT ;  /* 0x000000090600720b */ /* 0x000fc80003f04000 */
[----:B------:R-:W-:Y:S02]  /*0290*/  FSEL R5, R6, R9, P0 ;  /* 0x0000000906057208 */ /* 0x000fe40000000000 */
[----:B------:R-:W-:Y:S01]  /*02a0*/  FSETP.NAN.AND P0, PT, R4, R4, PT ;  /* 0x000000040400720b */ /* 0x000fe20003f08000 */
[----:B-----5:R-:W-:-:S03]  /*02b0*/  FADD R3, R14, R18 ;  /* 0x000000120e037221 */ /* 0x020fc60000000000 */
[----:B------:R-:W-:-:S04]  /*02c0*/  @!P2 FSEL R4, R4, R17, P0 ;  /* 0x000000110404a208 */ /* 0x000fc80000000000 */
[----:B------:R-:W-:Y:S02]  /*02d0*/  FSETP.GT.AND P2, PT, R4, R3, PT ;  /* 0x000000030400720b */ /* 0x000fe40003f44000 */
[----:B------:R-:W-:Y:S01]  /*02e0*/  FSETP.NAN.AND P1, PT, R6, R6, PT ;  /* 0x000000060600720b */ /* 0x000fe20003f28000 */
[----:B------:R-:W-:Y:S01]  /*02f0*/  FADD R16, R13, R16 ;  /* 0x000000100d107221 */ /* 0x000fe20000000000 */
[----:B------:R-:W-:Y:S02]  /*0300*/  FSETP.NAN.AND P3, PT, R4, R4, PT ;  /* 0x000000040400720b */ /* 0x000fe40003f68000 */
[----:B------:R-:W-:-:S04]  /*0310*/  FSEL R5, R6, R5, P1 ;  /* 0x0000000506057208 */ /* 0x000fc80000800000 */
[----:B------:R-:W-:-:S03]  /*0320*/  FSETP.GT.AND P0, PT, R5, R16, PT ;  /* 0x000000100500720b */ /* 0x000fc60003f04000 */
[----:B------:R-:W-:Y:S02]  /*0330*/  @!P2 FSEL R4, R4, R3, P3 ;  /* 0x000000030404a208 */ /* 0x000fe40001800000 */
[----:B------:R-:W-:-:S03]  /*0340*/  FSETP.NAN.AND P1, PT, R5, R5, PT ;  /* 0x000000050500720b */ /* 0x000fc60003f28000 */
[----:B------:R-:W-:Y:S01]  /*0350*/  FADD R19, R19, -R4 ;  /* 0x8000000413137221 */ /* 0x000fe20000000000 */
[----:B------:R-:W-:-:S03]  /*0360*/  FADD R18, R15, R18 ;  /* 0x000000120f127221 */ /* 0x000fc60000000000 */
[----:B------:R-:W-:Y:S01]  /*0370*/  FMUL R8, R19, 1.4426950216293334961 ;  /* 0x3fb8aa3b13087820 */ /* 0x000fe20000400000 */
[----:B------:R-:W-:-:S04]  /*0380*/  @!P0 FSEL R5, R5, R16, P1 ;  /* 0x0000001005058208 */ /* 0x000fc80000800000 */
[----:B------:R-:W-:Y:S02]  /*0390*/  FSETP.GEU.AND P0, PT, R8, -126, PT ;  /* 0xc2fc00000800780b */ /* 0x000fe40003f0e000 */
[C---:B------:R-:W-:Y:S02]  /*03a0*/  FSETP.GT.AND P1, PT, R5.reuse, R18, PT ;  /* 0x000000120500720b */ /* 0x040fe40003f24000 */
[----:B------:R-:W-:Y:S01]  /*03b0*/  FSETP.NAN.AND P2, PT, R5, R5, PT ;  /* 0x000000050500720b */ /* 0x000fe20003f48000 */
[----:B------:R-:W-:-:S08]  /*03c0*/  FADD R20, R20, -R4 ;  /* 0x8000000414147221 */ /* 0x000fd00000000000 */
[----:B------:R-:W-:Y:S02]  /*03d0*/  @!P0 FMUL R8, R8, 0.5 ;  /* 0x3f00000008088820 */ /* 0x000fe40000400000 */
[----:B------:R-:W-:Y:S01]  /*03e0*/  @!P1 FSEL R5, R5, R18, P2 ;  /* 0x0000001205059208 */ /* 0x000fe20001000000 */
[----:B------:R-:W-:-:S03]  /*03f0*/  FADD R17, R17, -R4 ;  /* 0x8000000411117221 */ /* 0x000fc60000000000 */
[----:B------:R-:W1:Y:S01]  /*0400*/  MUFU.EX2 R8, R8 ;  /* 0x0000000800087308 */ /* 0x000e620000000800 */
[--C-:B------:R-:W-:Y:S01]  /*0410*/  FADD R6, R6, -R5.reuse ;  /* 0x8000000506067221 */ /* 0x100fe20000000000 */
[--C-:B------:R-:W-:Y:S01]  /*0420*/  FADD R9, R9, -R5.reuse ;  /* 0x8000000509097221 */ /* 0x100fe20000000000 */
[--C-:B------:R-:W-:Y:S01]  /*0430*/  FADD R16, R16, -R5.reuse ;  /* 0x8000000510107221 */ /* 0x100fe20000000000 */
[----:B------:R-:W-:Y:S01]  /*0440*/  FMUL R20, R20, 1.4426950216293334961 ;  /* 0x3fb8aa3b14147820 */ /* 0x000fe20000400000 */
[----:B------:R-:W-:Y:S01]  /*0450*/  FMUL R6, R6, 1.4426950216293334961 ;  /* 0x3fb8aa3b06067820 */ /* 0x000fe20000400000 */
[----:B------:R-:W-:Y:S01]  /*0460*/  FMUL R2, R9, 1.4426950216293334961 ;  /* 0x3fb8aa3b09027820 */ /* 0x000fe20000400000 */
[----:B------:R-:W-:Y:S01]  /*0470*/  FMUL R17, R17, 1.4426950216293334961 ;  /* 0x3fb8aa3b11117820 */ /* 0x000fe20000400000 */
[----:B------:R-:W-:Y:S01]  /*0480*/  FMUL R16, R16, 1.4426950216293334961 ;  /* 0x3fb8aa3b10107820 */ /* 0x000fe20000400000 */
[----:B------:R-:W-:Y:S01]  /*0490*/  FADD R18, R18, -R5 ;  /* 0x8000000512127221 */ /* 0x000fe20000000000 */
[----:B------:R-:W-:Y:S01]  /*04a0*/  FADD R3, R3, -R4 ;  /* 0x8000000403037221 */ /* 0x000fe20000000000 */
[----:B------:R-:W-:-:S02]  /*04b0*/  FSETP.GEU.AND P6, PT, R20, -126, PT ;  /* 0xc2fc00001400780b */ /* 0x000fc40003fce000 */
[----:B------:R-:W-:Y:S01]  /*04c0*/  FSETP.GEU.AND P5, PT, R6, -126, PT ;  /* 0xc2fc00000600780b */ /* 0x000fe20003fae000 */
[----:B------:R-:W-:Y:S01]  /*04d0*/  FMUL R18, R18, 1.4426950216293334961 ;  /* 0x3fb8aa3b12127820 */ /* 0x000fe20000400000 */
[----:B------:R-:W-:Y:S01]  /*04e0*/  FSETP.GEU.AND P4, PT, R2, -126, PT ;  /* 0xc2fc00000200780b */ /* 0x000fe20003f8e000 */
[----:B------:R-:W-:Y:S01]  /*04f0*/  FMUL R12, R3, 1.4426950216293334961 ;  /* 0x3fb8aa3b030c7820 */ /* 0x000fe20000400000 */
[----:B------:R-:W-:Y:S02]  /*0500*/  FSETP.GEU.AND P3, PT, R17, -126, PT ;  /* 0xc2fc00001100780b */ /* 0x000fe40003f6e000 */
[----:B------:R-:W-:Y:S01]  /*0510*/  FSETP.GEU.AND P2, PT, R16, -126, PT ;  /* 0xc2fc00001000780b */ /* 0x000fe20003f4e000 */
[----:B-1----:R-:W-:Y:S01]  /*0520*/  @!P0 FMUL R8, R8, R8 ;  /* 0x0000000808088220 */ /* 0x002fe20000400000 */
[----:B------:R-:W-:Y:S02]  /*0530*/  FSETP.GEU.AND P0, PT, R18, -126, PT ;  /* 0xc2fc00001200780b */ /* 0x000fe40003f0e000 */
[----:B------:R-:W-:Y:S01]  /*0540*/  FSETP.GEU.AND P1, PT, R12, -126, PT ;  /* 0xc2fc00000c00780b */ /* 0x000fe20003f2e000 */
[----:B------:R-:W-:-:S02]  /*0550*/  @!P6 FMUL R20, R20, 0.5 ;  /* 0x3f0000001414e820 */ /* 0x000fc40000400000 */
[----:B------:R-:W-:Y:S02]  /*0560*/  @!P5 FMUL R6, R6, 0.5 ;  /* 0x3f0000000606d820 */ /* 0x000fe40000400000 */
[----:B------:R-:W-:Y:S02]  /*0570*/  @!P4 FMUL R2, R2, 0.5 ;  /* 0x3f0000000202c820 */ /* 0x000fe40000400000 */
[----:B------:R-:W-:Y:S02]  /*0580*/  @!P3 FMUL R17, R17, 0.5 ;  /* 0x3f0000001111b820 */ /* 0x000fe40000400000 */
[----:B------:R-:W-:Y:S01]  /*0590*/  @!P2 FMUL R16, R16, 0.5 ;  /* 0x3f0000001010a820 */ /* 0x000fe20000400000 */
[----:B------:R-:W1:Y:S01]  /*05a0*/  MUFU.EX2 R11, R20 ;  /* 0x00000014000b7308 */ /* 0x000e620000000800 */
[----:B------:R-:W-:Y:S02]  /*05b0*/  @!P0 FMUL R18, R18, 0.5 ;  /* 0x3f00000012128820 */ /* 0x000fe40000400000 */
[----:B------:R-:W-:-:S05]  /*05c0*/  @!P1 FMUL R12, R12, 0.5 ;  /* 0x3f0000000c0c9820 */ /* 0x000fca0000400000 */
[----:B------:R2:W3:Y:S08]  /*05d0*/  MUFU.EX2 R9, R6 ;  /* 0x0000000600097308 */ /* 0x0004f00000000800 */
[----:B------:R4:W5:Y:S01]  /*05e0*/  MUFU.EX2 R10, R2 ;  /* 0x00000002000a7308 */ /* 0x0009620000000800 */
[----:B--2---:R-:W2:Y:S07]  /*05f0*/  LDC.64 R6, c[0x0][0x220] ;  /* 0x00008800ff067b82 */ /* 0x004eae0000000a00 */
[----:B------:R-:W3:Y:S01]  /*0600*/  MUFU.EX2 R17, R17 ;  /* 0x0000001100117308 */ /* 0x000ee20000000800 */
[----:B----4-:R-:W4:Y:S07]  /*0610*/  LDC.64 R2, c[0x0][0x228] ;  /* 0x00008a00ff027b82 */ /* 0x010f2e0000000a00 */
[----:B------:R-:W5:Y:S01]  /*0620*/  MUFU.EX2 R16, R16 ;  /* 0x0000001000107308 */ /* 0x000f620000000800 */
[----:B-1----:R-:W-:-:S07]  /*0630*/  @!P6 FMUL R11, R11, R11 ;  /* 0x0000000b0b0be220 */ /* 0x002fce0000400000 */
[----:B------:R-:W1:Y:S01]  /*0640*/  MUFU.EX2 R13, R12 ;  /* 0x0000000c000d7308 */ /* 0x000e620000000800 */
[----:B---3--:R-:W-:-:S07]  /*0650*/  @!P5 FMUL R9, R9, R9 ;  /* 0x000000090909d220 */ /* 0x008fce0000400000 */
[----:B------:R-:W3:Y:S01]  /*0660*/  MUFU.EX2 R18, R18 ;  /* 0x0000001200127308 */ /* 0x000ee20000000800 */
[----:B-----5:R-:W-:Y:S01]  /*0670*/  @!P4 FMUL R10, R10, R10 ;  /* 0x0000000a0a0ac220 */ /* 0x020fe20000400000 */
[----:B------:R-:W-:Y:S01]  /*0680*/  FADD R8, R8, R11 ;  /* 0x0000000b08087221 */ /* 0x000fe20000000000 */
[----:B0-----:R-:W-:Y:S01]  /*0690*/  @!P3 FMUL R17, R17, R17 ;  /* 0x000000111111b220 */ /* 0x001fe20000400000 */
[----:B------:R-:W-:Y:S01]  /*06a0*/  @!P2 FMUL R16, R16, R16 ;  /* 0x000000101010a220 */ /* 0x000fe20000400000 */
[----:B------:R-:W-:Y:S02]  /*06b0*/  FADD R9, R9, R10 ;  /* 0x0000000a09097221 */ /* 0x000fe40000000000 */
[----:B------:R-:W-:Y:S01]  /*06c0*/  FADD R8, R8, R17 ;  /* 0x0000001108087221 */ /* 0x000fe20000000000 */
[----:B-1----:R-:W-:Y:S01]  /*06d0*/  @!P1 FMUL R13, R13, R13 ;  /* 0x0000000d0d0d9220 */ /* 0x002fe20000400000 */
[----:B------:R-:W-:Y:S01]  /*06e0*/  FADD R9, R9, R16 ;  /* 0x0000001009097221 */ /* 0x000fe20000000000 */
[----:B--2---:R-:W-:-:S04]  /*06f0*/  IMAD.WIDE R6, R0, 0x4, R6 ;  /* 0x0000000400067825 */ /* 0x004fc800078e0206 */
[----:B---3--:R-:W-:Y:S01]  /*0700*/  @!P0 FMUL R18, R18, R18 ;  /* 0x0000001212128220 */ /* 0x008fe20000400000 */
[----:B----4-:R-:W-:-:S04]  /*0710*/  IMAD.WIDE R2, R0, 0x4, R2 ;  /* 0x0000000400027825 */ /* 0x010fc800078e0202 */
[----:B------:R-:W-:Y:S01]  /*0720*/  FADD R8, R8, R13 ;  /* 0x0000000d08087221 */ /* 0x000fe20000000000 */
[----:B------:R-:W-:Y:S01]  /*0730*/  FADD R9, R9, R18 ;  /* 0x0000001209097221 */ /* 0x000fe20000000000 */
[----:B------:R-:W-:Y:S04]  /*0740*/  STG.E.64 desc[UR4][R6.64], R4 ;  /* 0x0000000406007986 */ /* 0x000fe8000c101b04 */
[----:B------:R-:W-:Y:S01]  /*0750*/  STG.E.64 desc[UR4][R2.64], R8 ;  /* 0x0000000802007986 */ /* 0x000fe2000c101b04 */
[----:B------:R-:W-:Y:S05]  /*0760*/  EXIT ;  /* 0x000000000000794d */ /* 0x000fea0003800000 */
.L_x_0:
[----:B------:R-:W-:-:S00]  /*0770*/  BRA `(.L_x_0) ;  /* 0xfffffffc00fc7947 */ /* 0x000fc0000383ffff */
[----:B------:R-:W-:-:S00]  /*0780*/  NOP ;  /* 0x0000000000007918 */ /* 0x000fc00000000000 */
[----:B------:R-:W-:-:S00]  /*0790*/  NOP ;  /* 0x0000000000007918 */ /* 0x000fc00000000000 */
[----:B------:R-:W-:-:S00]  /*07a0*/  NOP ;  /* 0x0000000000007918 */ /* 0x000fc00000000000 */
[----:B------:R-:W-:-:S00]  /*07b0*/  NOP ;  /* 0x0000000000007918 */ /* 0x000fc00000000000 */
[----:B------:R-:W-:-:S00]  /*07c0*/  NOP ;  /* 0x0000000000007918 */ /* 0x000fc00000000000 */
[----:B------:R-:W-:-:S00]  /*07d0*/  NOP ;  /* 0x0000000000007918 */ /* 0x000fc00000000000 */
[----:B------:R-:W-:-:S00]  /*07e0*/  NOP ;  /* 0x0000000000007918 */ /* 0x000fc00000000000 */
[----:B------:R-:W-:-:S00]  /*07f0*/  NOP ;  /* 0x0000000000007918 */ /* 0x000fc00000000000 */
.L_x_1:


//--------------------- .nv.constant0.triton_poi_fused__softmax_convolution_17 --------------------------
	.section	.nv.constant0.triton_poi_fused__softmax_convolution_17,"a",@progbits
	.sectionflags	@""
	.align	4
.nv.constant0.triton_poi_fused__softmax_convolution_17:
	.zero		564
